//
// Generated by NVIDIA NVVM Compiler
//
// Compiler Build ID: CL-36424714
// Cuda compilation tools, release 13.0, V13.0.88
// Based on NVVM 20.0.0
//

.version 9.0
.target sm_100
.address_size 64

	// .globl	_Z7add_oneP6__half

.visible .entry _Z7add_oneP6__half(
	.param .u64 .ptr .align 1 _Z7add_oneP6__half_param_0
)
{
	.reg .b16 	%rs<4>;
	.reg .b32 	%r<5>;
	.reg .b64 	%rd<5>;

	ld.param.u64 	%rd1, [_Z7add_oneP6__half_param_0];
	cvta.to.global.u64 	%rd2, %rd1;
	mov.u32 	%r1, %ctaid.x;
	mov.u32 	%r2, %ntid.x;
	mov.u32 	%r3, %tid.x;
	mad.lo.s32 	%r4, %r1, %r2, %r3;
	mul.wide.s32 	%rd3, %r4, 2;
	add.s64 	%rd4, %rd2, %rd3;
	ld.global.u16 	%rs2, [%rd4];
	// begin inline asm
	{add.f16 %rs1,%rs2,%rs2;
}
	// end inline asm
	st.global.u16 	[%rd4], %rs1;
	ret;

}


// ===== COMPILED SASS (sm_100) =====

	.target	sm_100

	.elftype	@"ET_EXEC"


//--------------------- .note.nv.tkinfo           --------------------------
	.section	.note.nv.tkinfo,"",@"SHT_NOTE"
	.sectionflags	@"SHF_NOTE_NV_TKINFO"
	.tkinfo
        /*0018*/ 	.word	0x00000002
        /*0030*/ 	.string	""
        /*0030*/ 	.string	"ptxas"
        /*0030*/ 	.string	"Cuda compilation tools, release 13.0, V13.0.88"
        /*0030*/ 	.string	"Build cuda_13.0.r13.0/compiler.36424714_0"
        /*0030*/ 	.string	"-arch sm_100 -m 64 "



//--------------------- .note.nv.cuinfo           --------------------------
	.section	.note.nv.cuinfo,"",@"SHT_NOTE"
	.sectionflags	@"SHF_NOTE_NV_CUINFO"
        /*0018*/ 	.short	0x0002
        /*001a*/ 	.short	0x0064
        /*001c*/ 	.short	0x0082
	.zero		2


//--------------------- .nv.info                  --------------------------
	.section	.nv.info,"",@"SHT_CUDA_INFO"
	.align	4


	//----- nvinfo : EIATTR_REGCOUNT
	.align		4
        /*0000*/ 	.byte	0x04, 0x2f
        /*0002*/ 	.short	(.L_1 - .L_0)
	.align		4
.L_0:
        /*0004*/ 	.word	index@(_Z7add_oneP6__half)
        /*0008*/ 	.word	0x00000008


	//----- nvinfo : EIATTR_FRAME_SIZE
	.align		4
.L_1:
        /*000c*/ 	.byte	0x04, 0x11
        /*000e*/ 	.short	(.L_3 - .L_2)
	.align		4
.L_2:
        /*0010*/ 	.word	index@(_Z7add_oneP6__half)
        /*0014*/ 	.word	0x00000000


	//----- nvinfo : EIATTR_MIN_STACK_SIZE
	.align		4
.L_3:
        /*0018*/ 	.byte	0x04, 0x12
        /*001a*/ 	.short	(.L_5 - .L_4)
	.align		4
.L_4:
        /*001c*/ 	.word	index@(_Z7add_oneP6__half)
        /*0020*/ 	.word	0x00000000
.L_5:


//--------------------- .nv.compat                --------------------------
	.section	.nv.compat,"",@"SHT_CUDA_COMPAT_INFO"
	.align	4
        /*0000*/ 	.byte	0x02, 0x09, 0x00, 0x00, 0x02, 0x02, 0x01, 0x00, 0x02, 0x05, 0x05, 0x00, 0x03, 0x07, 0x01, 0x01
        /*0010*/ 	.byte	0x02, 0x03, 0x00, 0x00, 0x02, 0x06, 0x01, 0x00, 0x04, 0x0b, 0x08, 0x00, 0x09, 0x00, 0x00, 0x00
        /*0020*/ 	.byte	0x00, 0x00, 0x00, 0x00


//--------------------- .nv.info._Z7add_oneP6__half --------------------------
	.section	.nv.info._Z7add_oneP6__half,"",@"SHT_CUDA_INFO"
	.sectionflags	@""
	.align	4


	//----- nvinfo : EIATTR_CUDA_API_VERSION
	.align		4
        /*0000*/ 	.byte	0x04, 0x37
        /*0002*/ 	.short	(.L_7 - .L_6)
.L_6:
        /*0004*/ 	.word	0x00000082


	//----- nvinfo : EIATTR_KPARAM_INFO
	.align		4
.L_7:
        /*0008*/ 	.byte	0x04, 0x17
        /*000a*/ 	.short	(.L_9 - .L_8)
.L_8:
        /*000c*/ 	.word	0x00000000
        /*0010*/ 	.short	0x0000
        /*0012*/ 	.short	0x0000
        /*0014*/ 	.byte	0x00, 0xf5, 0x21, 0x00


	//----- nvinfo : EIATTR_SPARSE_MMA_MASK
	.align		4
.L_9:
        /*0018*/ 	.byte	0x03, 0x50
        /*001a*/ 	.short	0x0000


	//----- nvinfo : EIATTR_MAXREG_COUNT
	.align		4
        /*001c*/ 	.byte	0x03, 0x1b
        /*001e*/ 	.short	0x00ff


	//----- nvinfo : EIATTR_MERCURY_ISA_VERSION
	.align		4
        /*0020*/ 	.byte	0x03, 0x5f
        /*0022*/ 	.short	0x0101


	//----- nvinfo : EIATTR_VRC_CTA_INIT_COUNT
	.align		4
        /*0024*/ 	.byte	0x02, 0x4a
	.zero		1
	.zero		1


	//----- nvinfo : EIATTR_EXIT_INSTR_OFFSETS
	.align		4
        /*0028*/ 	.byte	0x04, 0x1c
        /*002a*/ 	.short	(.L_11 - .L_10)


	//   ....[0]....
.L_10:
        /*002c*/ 	.word	0x000000b0


	//----- nvinfo : EIATTR_CBANK_PARAM_SIZE
	.align		4
.L_11:
        /*0030*/ 	.byte	0x03, 0x19
        /*0032*/ 	.short	0x0008


	//----- nvinfo : EIATTR_PARAM_CBANK
	.align		4
        /*0034*/ 	.byte	0x04, 0x0a
        /*0036*/ 	.short	(.L_13 - .L_12)
	.align		4
.L_12:
        /*0038*/ 	.word	index@(.nv.constant0._Z7add_oneP6__half)
        /*003c*/ 	.short	0x0380
        /*003e*/ 	.short	0x0008


	//----- nvinfo : EIATTR_SW_WAR
	.align		4
.L_13:
        /*0040*/ 	.byte	0x04, 0x36
        /*0042*/ 	.short	(.L_15 - .L_14)
.L_14:
        /*0044*/ 	.word	0x00000008
.L_15:


//--------------------- .nv.callgraph             --------------------------
	.section	.nv.callgraph,"",@"SHT_CUDA_CALLGRAPH"
	.align	4
	.sectionentsize	8
	.align		4
        /*0000*/ 	.word	0x00000000
	.align		4
        /*0004*/ 	.word	0xffffffff
	.align		4
        /*0008*/ 	.word	0x00000000
	.align		4
        /*000c*/ 	.word	0xfffffffe
	.align		4
        /*0010*/ 	.word	0x00000000
	.align		4
        /*0014*/ 	.word	0xfffffffd
	.align		4
        /*0018*/ 	.word	0x00000000
	.align		4
        /*001c*/ 	.word	0xfffffffc


//--------------------- .text._Z7add_oneP6__half  --------------------------
	.section	.text._Z7add_oneP6__half,"ax",@progbits
	.align	128
        .global         _Z7add_oneP6__half
        .type           _Z7add_oneP6__half,@function
        .size           _Z7add_oneP6__half,(.L_x_1 - _Z7add_oneP6__half)
        .other          _Z7add_oneP6__half,@"STO_CUDA_ENTRY STV_DEFAULT"
_Z7add_oneP6__half:
.text._Z7add_oneP6__half:
[----:B------:R-:W-:Y:S01]  /*0000*/  LDC R1, c[0x0][0x37c] ;  /* 0x0000df00ff017b82 */ /* 0x000fe20000000800 */
[----:B------:R-:W0:Y:S07]  /*0010*/  S2R R0, SR_TID.X ;  /* 0x0000000000007919 */ /* 0x000e2e0000002100 */
[----:B------:R-:W0:Y:S01]  /*0020*/  S2UR UR6, SR_CTAID.X ;  /* 0x00000000000679c3 */ /* 0x000e220000002500 */
[----:B------:R-:W1:Y:S07]  /*0030*/  LDCU.64 UR4, c[0x0][0x358] ;  /* 0x00006b00ff0477ac */ /* 0x000e6e0008000a00 */
[----:B------:R-:W0:Y:S08]  /*0040*/  LDC R5, c[0x0][0x360] ;  /* 0x0000d800ff057b82 */ /* 0x000e300000000800 */
[----:B------:R-:W2:Y:S01]  /*0050*/  LDC.64 R2, c[0x0][0x380] ;  /* 0x0000e000ff027b82 */ /* 0x000ea20000000a00 */
[----:B0-----:R-:W-:-:S04]  /*0060*/  IMAD R5, R5, UR6, R0 ;  /* 0x0000000605057c24 */ /* 0x001fc8000f8e0200 */
[----:B--2---:R-:W-:-:S05]  /*0070*/  IMAD.WIDE R2, R5, 0x2, R2 ;  /* 0x0000000205027825 */ /* 0x004fca00078e0202 */
[----:B-1----:R-:W2:Y:S02]  /*0080*/  LDG.E.U16 R0, desc[UR4][R2.64] ;  /* 0x0000000402007981 */ /* 0x002ea4000c1e1500 */
[----:B--2---:R-:W-:-:S05]  /*0090*/  HADD2 R0, R0.H0_H0, R0.H0_H0 ;  /* 0x2000000000007230 */ /* 0x004fca0000000800 */
[----:B------:R-:W-:Y:S01]  /*00a0*/  STG.E.U16 desc[UR4][R2.64], R0 ;  /* 0x0000000002007986 */ /* 0x000fe2000c101504 */
[----:B------:R-:W-:Y:S05]  /*00b0*/  EXIT ;  /* 0x000000000000794d */ /* 0x000fea0003800000 */
.L_x_0:
[----:B------:R-:W-:-:S00]  /*00c0*/  BRA `(.L_x_0) ;  /* 0xfffffffc00fc7947 */ /* 0x000fc0000383ffff */
[----:B------:R-:W-:-:S00]  /*00d0*/  NOP ;  /* 0x0000000000007918 */ /* 0x000fc00000000000 */
        /* <DEDUP_REMOVED lines=10> */
.L_x_1:


//--------------------- .nv.shared.reserved.0     --------------------------
	.section	.nv.shared.reserved.0,"aw",@nobits
	.weak		__nv_reservedSMEM_offset_0_alias
	.size		__nv_reservedSMEM_offset_0_alias, 0, 64
	.other		__nv_reservedSMEM_offset_0_alias,@"STO_CUDA_RESERVED_SHARED STV_DEFAULT"
__nv_reservedSMEM_offset_0_alias:
	.zero		0
	.zero		64


//--------------------- .nv.constant0._Z7add_oneP6__half --------------------------
	.section	.nv.constant0._Z7add_oneP6__half,"a",@progbits
	.sectionflags	@""
	.align	4
.nv.constant0._Z7add_oneP6__half:
	.zero		904


//--------------------- SYMBOLS --------------------------

	.type		.nv.reservedSmem.offset0,@object
	.size		.nv.reservedSmem.offset0,0x4
